//
// Generated by NVIDIA NVVM Compiler
//
// Compiler Build ID: CL-36424714
// Cuda compilation tools, release 13.0, V13.0.88
// Based on NVVM 20.0.0
//

.version 9.0
.target sm_100
.address_size 64

	// .globl	_Z29convolutional_1D_basic_kernelPiS_S_ii

.visible .entry _Z29convolutional_1D_basic_kernelPiS_S_ii(
	.param .u64 .ptr .align 1 _Z29convolutional_1D_basic_kernelPiS_S_ii_param_0,
	.param .u64 .ptr .align 1 _Z29convolutional_1D_basic_kernelPiS_S_ii_param_1,
	.param .u64 .ptr .align 1 _Z29convolutional_1D_basic_kernelPiS_S_ii_param_2,
	.param .u32 _Z29convolutional_1D_basic_kernelPiS_S_ii_param_3,
	.param .u32 _Z29convolutional_1D_basic_kernelPiS_S_ii_param_4
)
{
	.reg .pred 	%p<55>;
	.reg .b32 	%r<136>;
	.reg .b64 	%rd<47>;

	ld.param.u64 	%rd7, [_Z29convolutional_1D_basic_kernelPiS_S_ii_param_0];
	ld.param.u64 	%rd8, [_Z29convolutional_1D_basic_kernelPiS_S_ii_param_1];
	ld.param.u64 	%rd6, [_Z29convolutional_1D_basic_kernelPiS_S_ii_param_2];
	ld.param.u32 	%r65, [_Z29convolutional_1D_basic_kernelPiS_S_ii_param_3];
	ld.param.u32 	%r66, [_Z29convolutional_1D_basic_kernelPiS_S_ii_param_4];
	cvta.to.global.u64 	%rd1, %rd8;
	cvta.to.global.u64 	%rd2, %rd7;
	mov.u32 	%r68, %ctaid.x;
	mov.u32 	%r69, %ntid.x;
	mov.u32 	%r70, %tid.x;
	mad.lo.s32 	%r1, %r68, %r69, %r70;
	shr.u32 	%r71, %r66, 31;
	add.s32 	%r72, %r66, %r71;
	shr.s32 	%r73, %r72, 1;
	sub.s32 	%r2, %r1, %r73;
	setp.lt.s32 	%p1, %r66, 1;
	mov.b32 	%r112, 0;
	@%p1 bra 	$L__BB0_41;
	and.b32  	%r3, %r66, 7;
	setp.lt.u32 	%p2, %r66, 8;
	mov.b32 	%r128, 0;
	mov.u32 	%r112, %r128;
	@%p2 bra 	$L__BB0_20;
	and.b32  	%r128, %r66, 2147483640;
	mov.b32 	%r110, 0;
	mov.u32 	%r112, %r110;
$L__BB0_3:
	.pragma "nounroll";
	add.s32 	%r7, %r2, %r110;
	setp.lt.s32 	%p3, %r7, 0;
	setp.ge.s32 	%p4, %r7, %r65;
	mul.wide.u32 	%rd9, %r110, 4;
	add.s64 	%rd3, %rd1, %rd9;
	or.pred  	%p5, %p3, %p4;
	@%p5 bra 	$L__BB0_5;
	mul.wide.u32 	%rd10, %r7, 4;
	add.s64 	%rd11, %rd2, %rd10;
	ld.global.u32 	%r77, [%rd11];
	ld.global.u32 	%r78, [%rd3];
	mad.lo.s32 	%r112, %r78, %r77, %r112;
$L__BB0_5:
	add.s32 	%r10, %r7, 1;
	setp.lt.s32 	%p6, %r10, 0;
	setp.ge.s32 	%p7, %r10, %r65;
	or.pred  	%p8, %p6, %p7;
	@%p8 bra 	$L__BB0_7;
	mul.wide.u32 	%rd12, %r10, 4;
	add.s64 	%rd13, %rd2, %rd12;
	ld.global.u32 	%r79, [%rd13];
	ld.global.u32 	%r80, [%rd3+4];
	mad.lo.s32 	%r112, %r80, %r79, %r112;
$L__BB0_7:
	add.s32 	%r13, %r7, 2;
	setp.lt.s32 	%p9, %r13, 0;
	setp.ge.s32 	%p10, %r13, %r65;
	or.pred  	%p11, %p9, %p10;
	@%p11 bra 	$L__BB0_9;
	mul.wide.u32 	%rd14, %r13, 4;
	add.s64 	%rd15, %rd2, %rd14;
	ld.global.u32 	%r81, [%rd15];
	ld.global.u32 	%r82, [%rd3+8];
	mad.lo.s32 	%r112, %r82, %r81, %r112;
$L__BB0_9:
	add.s32 	%r16, %r7, 3;
	setp.lt.s32 	%p12, %r16, 0;
	setp.ge.s32 	%p13, %r16, %r65;
	or.pred  	%p14, %p12, %p13;
	@%p14 bra 	$L__BB0_11;
	mul.wide.u32 	%rd16, %r16, 4;
	add.s64 	%rd17, %rd2, %rd16;
	ld.global.u32 	%r83, [%rd17];
	ld.global.u32 	%r84, [%rd3+12];
	mad.lo.s32 	%r112, %r84, %r83, %r112;
$L__BB0_11:
	add.s32 	%r19, %r7, 4;
	setp.lt.s32 	%p15, %r19, 0;
	setp.ge.s32 	%p16, %r19, %r65;
	or.pred  	%p17, %p15, %p16;
	@%p17 bra 	$L__BB0_13;
	mul.wide.u32 	%rd18, %r19, 4;
	add.s64 	%rd19, %rd2, %rd18;
	ld.global.u32 	%r85, [%rd19];
	ld.global.u32 	%r86, [%rd3+16];
	mad.lo.s32 	%r112, %r86, %r85, %r112;
$L__BB0_13:
	add.s32 	%r22, %r7, 5;
	setp.lt.s32 	%p18, %r22, 0;
	setp.ge.s32 	%p19, %r22, %r65;
	or.pred  	%p20, %p18, %p19;
	@%p20 bra 	$L__BB0_15;
	mul.wide.u32 	%rd20, %r22, 4;
	add.s64 	%rd21, %rd2, %rd20;
	ld.global.u32 	%r87, [%rd21];
	ld.global.u32 	%r88, [%rd3+20];
	mad.lo.s32 	%r112, %r88, %r87, %r112;
$L__BB0_15:
	add.s32 	%r25, %r7, 6;
	setp.lt.s32 	%p21, %r25, 0;
	setp.ge.s32 	%p22, %r25, %r65;
	or.pred  	%p23, %p21, %p22;
	@%p23 bra 	$L__BB0_17;
	mul.wide.u32 	%rd22, %r25, 4;
	add.s64 	%rd23, %rd2, %rd22;
	ld.global.u32 	%r89, [%rd23];
	ld.global.u32 	%r90, [%rd3+24];
	mad.lo.s32 	%r112, %r90, %r89, %r112;
$L__BB0_17:
	add.s32 	%r28, %r7, 7;
	setp.lt.s32 	%p24, %r28, 0;
	setp.ge.s32 	%p25, %r28, %r65;
	or.pred  	%p26, %p24, %p25;
	@%p26 bra 	$L__BB0_19;
	mul.wide.u32 	%rd24, %r28, 4;
	add.s64 	%rd25, %rd2, %rd24;
	ld.global.u32 	%r91, [%rd25];
	ld.global.u32 	%r92, [%rd3+28];
	mad.lo.s32 	%r112, %r92, %r91, %r112;
$L__BB0_19:
	add.s32 	%r110, %r110, 8;
	setp.ne.s32 	%p27, %r110, %r128;
	@%p27 bra 	$L__BB0_3;
$L__BB0_20:
	setp.eq.s32 	%p28, %r3, 0;
	@%p28 bra 	$L__BB0_41;
	and.b32  	%r35, %r66, 3;
	setp.lt.u32 	%p29, %r3, 4;
	@%p29 bra 	$L__BB0_31;
	add.s32 	%r36, %r2, %r128;
	setp.lt.s32 	%p30, %r36, 0;
	setp.ge.s32 	%p31, %r36, %r65;
	mul.wide.u32 	%rd26, %r128, 4;
	add.s64 	%rd4, %rd1, %rd26;
	or.pred  	%p32, %p30, %p31;
	@%p32 bra 	$L__BB0_24;
	mul.wide.u32 	%rd27, %r36, 4;
	add.s64 	%rd28, %rd2, %rd27;
	ld.global.u32 	%r94, [%rd28];
	ld.global.u32 	%r95, [%rd4];
	mad.lo.s32 	%r112, %r95, %r94, %r112;
$L__BB0_24:
	add.s32 	%r39, %r36, 1;
	setp.lt.s32 	%p33, %r39, 0;
	setp.ge.s32 	%p34, %r39, %r65;
	or.pred  	%p35, %p33, %p34;
	@%p35 bra 	$L__BB0_26;
	mul.wide.u32 	%rd29, %r39, 4;
	add.s64 	%rd30, %rd2, %rd29;
	ld.global.u32 	%r96, [%rd30];
	ld.global.u32 	%r97, [%rd4+4];
	mad.lo.s32 	%r112, %r97, %r96, %r112;
$L__BB0_26:
	add.s32 	%r42, %r36, 2;
	setp.lt.s32 	%p36, %r42, 0;
	setp.ge.s32 	%p37, %r42, %r65;
	or.pred  	%p38, %p36, %p37;
	@%p38 bra 	$L__BB0_28;
	mul.wide.u32 	%rd31, %r42, 4;
	add.s64 	%rd32, %rd2, %rd31;
	ld.global.u32 	%r98, [%rd32];
	ld.global.u32 	%r99, [%rd4+8];
	mad.lo.s32 	%r112, %r99, %r98, %r112;
$L__BB0_28:
	add.s32 	%r45, %r36, 3;
	setp.lt.s32 	%p39, %r45, 0;
	setp.ge.s32 	%p40, %r45, %r65;
	or.pred  	%p41, %p39, %p40;
	@%p41 bra 	$L__BB0_30;
	mul.wide.u32 	%rd33, %r45, 4;
	add.s64 	%rd34, %rd2, %rd33;
	ld.global.u32 	%r100, [%rd34];
	ld.global.u32 	%r101, [%rd4+12];
	mad.lo.s32 	%r112, %r101, %r100, %r112;
$L__BB0_30:
	add.s32 	%r128, %r128, 4;
$L__BB0_31:
	setp.eq.s32 	%p42, %r35, 0;
	@%p42 bra 	$L__BB0_41;
	setp.eq.s32 	%p43, %r35, 1;
	@%p43 bra 	$L__BB0_38;
	add.s32 	%r52, %r2, %r128;
	setp.lt.s32 	%p44, %r52, 0;
	setp.ge.s32 	%p45, %r52, %r65;
	mul.wide.u32 	%rd35, %r128, 4;
	add.s64 	%rd5, %rd1, %rd35;
	or.pred  	%p46, %p44, %p45;
	@%p46 bra 	$L__BB0_35;
	mul.wide.u32 	%rd36, %r52, 4;
	add.s64 	%rd37, %rd2, %rd36;
	ld.global.u32 	%r103, [%rd37];
	ld.global.u32 	%r104, [%rd5];
	mad.lo.s32 	%r112, %r104, %r103, %r112;
$L__BB0_35:
	add.s32 	%r55, %r52, 1;
	setp.lt.s32 	%p47, %r55, 0;
	setp.ge.s32 	%p48, %r55, %r65;
	or.pred  	%p49, %p47, %p48;
	@%p49 bra 	$L__BB0_37;
	mul.wide.u32 	%rd38, %r55, 4;
	add.s64 	%rd39, %rd2, %rd38;
	ld.global.u32 	%r105, [%rd39];
	ld.global.u32 	%r106, [%rd5+4];
	mad.lo.s32 	%r112, %r106, %r105, %r112;
$L__BB0_37:
	add.s32 	%r128, %r128, 2;
$L__BB0_38:
	and.b32  	%r107, %r66, 1;
	setp.eq.b32 	%p50, %r107, 1;
	not.pred 	%p51, %p50;
	@%p51 bra 	$L__BB0_41;
	add.s32 	%r62, %r2, %r128;
	setp.lt.s32 	%p52, %r62, 0;
	setp.ge.s32 	%p53, %r62, %r65;
	or.pred  	%p54, %p52, %p53;
	@%p54 bra 	$L__BB0_41;
	mul.wide.u32 	%rd40, %r62, 4;
	add.s64 	%rd41, %rd2, %rd40;
	ld.global.u32 	%r108, [%rd41];
	mul.wide.u32 	%rd42, %r128, 4;
	add.s64 	%rd43, %rd1, %rd42;
	ld.global.u32 	%r109, [%rd43];
	mad.lo.s32 	%r112, %r109, %r108, %r112;
$L__BB0_41:
	cvta.to.global.u64 	%rd44, %rd6;
	mul.wide.s32 	%rd45, %r1, 4;
	add.s64 	%rd46, %rd44, %rd45;
	st.global.u32 	[%rd46], %r112;
	ret;

}


// ===== COMPILED SASS (sm_100) =====

	.target	sm_100

	.elftype	@"ET_EXEC"


//--------------------- .note.nv.tkinfo           --------------------------
	.section	.note.nv.tkinfo,"",@"SHT_NOTE"
	.sectionflags	@"SHF_NOTE_NV_TKINFO"
	.tkinfo
        /*0018*/ 	.word	0x00000002
        /*0030*/ 	.string	""
        /*0030*/ 	.string	"ptxas"
        /*0030*/ 	.string	"Cuda compilation tools, release 13.0, V13.0.88"
        /*0030*/ 	.string	"Build cuda_13.0.r13.0/compiler.36424714_0"
        /*0030*/ 	.string	"-arch sm_100 -m 64 "



//--------------------- .note.nv.cuinfo           --------------------------
	.section	.note.nv.cuinfo,"",@"SHT_NOTE"
	.sectionflags	@"SHF_NOTE_NV_CUINFO"
        /*0018*/ 	.short	0x0002
        /*001a*/ 	.short	0x0064
        /*001c*/ 	.short	0x0082
	.zero		2


//--------------------- .nv.info                  --------------------------
	.section	.nv.info,"",@"SHT_CUDA_INFO"
	.align	4


	//----- nvinfo : EIATTR_REGCOUNT
	.align		4
        /*0000*/ 	.byte	0x04, 0x2f
        /*0002*/ 	.short	(.L_1 - .L_0)
	.align		4
.L_0:
        /*0004*/ 	.word	index@(_Z29convolutional_1D_basic_kernelPiS_S_ii)
        /*0008*/ 	.word	0x00000020


	//----- nvinfo : EIATTR_FRAME_SIZE
	.align		4
.L_1:
        /*000c*/ 	.byte	0x04, 0x11
        /*000e*/ 	.short	(.L_3 - .L_2)
	.align		4
.L_2:
        /*0010*/ 	.word	index@(_Z29convolutional_1D_basic_kernelPiS_S_ii)
        /*0014*/ 	.word	0x00000000


	//----- nvinfo : EIATTR_MIN_STACK_SIZE
	.align		4
.L_3:
        /*0018*/ 	.byte	0x04, 0x12
        /*001a*/ 	.short	(.L_5 - .L_4)
	.align		4
.L_4:
        /*001c*/ 	.word	index@(_Z29convolutional_1D_basic_kernelPiS_S_ii)
        /*0020*/ 	.word	0x00000000
.L_5:


//--------------------- .nv.compat                --------------------------
	.section	.nv.compat,"",@"SHT_CUDA_COMPAT_INFO"
	.align	4
        /*0000*/ 	.byte	0x02, 0x09, 0x00, 0x00, 0x02, 0x02, 0x01, 0x00, 0x02, 0x05, 0x05, 0x00, 0x03, 0x07, 0x01, 0x01
        /*0010*/ 	.byte	0x02, 0x03, 0x00, 0x00, 0x02, 0x06, 0x01, 0x00, 0x04, 0x0b, 0x08, 0x00, 0x09, 0x00, 0x00, 0x00
        /*0020*/ 	.byte	0x00, 0x00, 0x00, 0x00


//--------------------- .nv.info._Z29convolutional_1D_basic_kernelPiS_S_ii --------------------------
	.section	.nv.info._Z29convolutional_1D_basic_kernelPiS_S_ii,"",@"SHT_CUDA_INFO"
	.sectionflags	@""
	.align	4


	//----- nvinfo : EIATTR_CUDA_API_VERSION
	.align		4
        /*0000*/ 	.byte	0x04, 0x37
        /*0002*/ 	.short	(.L_7 - .L_6)
.L_6:
        /*0004*/ 	.word	0x00000082


	//----- nvinfo : EIATTR_KPARAM_INFO
	.align		4
.L_7:
        /*0008*/ 	.byte	0x04, 0x17
        /*000a*/ 	.short	(.L_9 - .L_8)
.L_8:
        /*000c*/ 	.word	0x00000000
        /*0010*/ 	.short	0x0004
        /*0012*/ 	.short	0x001c
        /*0014*/ 	.byte	0x00, 0xf0, 0x11, 0x00


	//----- nvinfo : EIATTR_KPARAM_INFO
	.align		4
.L_9:
        /*0018*/ 	.byte	0x04, 0x17
        /*001a*/ 	.short	(.L_11 - .L_10)
.L_10:
        /*001c*/ 	.word	0x00000000
        /*0020*/ 	.short	0x0003
        /*0022*/ 	.short	0x0018
        /*0024*/ 	.byte	0x00, 0xf0, 0x11, 0x00


	//----- nvinfo : EIATTR_KPARAM_INFO
	.align		4
.L_11:
        /*0028*/ 	.byte	0x04, 0x17
        /*002a*/ 	.short	(.L_13 - .L_12)
.L_12:
        /*002c*/ 	.word	0x00000000
        /*0030*/ 	.short	0x0002
        /*0032*/ 	.short	0x0010
        /*0034*/ 	.byte	0x00, 0xf5, 0x21, 0x00


	//----- nvinfo : EIATTR_KPARAM_INFO
	.align		4
.L_13:
        /*0038*/ 	.byte	0x04, 0x17
        /*003a*/ 	.short	(.L_15 - .L_14)
.L_14:
        /*003c*/ 	.word	0x00000000
        /*0040*/ 	.short	0x0001
        /*0042*/ 	.short	0x0008
        /*0044*/ 	.byte	0x00, 0xf5, 0x21, 0x00


	//----- nvinfo : EIATTR_KPARAM_INFO
	.align		4
.L_15:
        /*0048*/ 	.byte	0x04, 0x17
        /*004a*/ 	.short	(.L_17 - .L_16)
.L_16:
        /*004c*/ 	.word	0x00000000
        /*0050*/ 	.short	0x0000
        /*0052*/ 	.short	0x0000
        /*0054*/ 	.byte	0x00, 0xf5, 0x21, 0x00


	//----- nvinfo : EIATTR_SPARSE_MMA_MASK
	.align		4
.L_17:
        /*0058*/ 	.byte	0x03, 0x50
        /*005a*/ 	.short	0x0000


	//----- nvinfo : EIATTR_MAXREG_COUNT
	.align		4
        /*005c*/ 	.byte	0x03, 0x1b
        /*005e*/ 	.short	0x00ff


	//----- nvinfo : EIATTR_MERCURY_ISA_VERSION
	.align		4
        /*0060*/ 	.byte	0x03, 0x5f
        /*0062*/ 	.short	0x0101


	//----- nvinfo : EIATTR_VRC_CTA_INIT_COUNT
	.align		4
        /*0064*/ 	.byte	0x02, 0x4a
	.zero		1
	.zero		1


	//----- nvinfo : EIATTR_EXIT_INSTR_OFFSETS
	.align		4
        /*0068*/ 	.byte	0x04, 0x1c
        /*006a*/ 	.short	(.L_19 - .L_18)


	//   ....[0]....
.L_18:
        /*006c*/ 	.word	0x00000b20


	//----- nvinfo : EIATTR_CRS_STACK_SIZE
	.align		4
.L_19:
        /*0070*/ 	.byte	0x04, 0x1e
        /*0072*/ 	.short	(.L_21 - .L_20)
.L_20:
        /*0074*/ 	.word	0x00000000


	//----- nvinfo : EIATTR_CBANK_PARAM_SIZE
	.align		4
.L_21:
        /*0078*/ 	.byte	0x03, 0x19
        /*007a*/ 	.short	0x0020


	//----- nvinfo : EIATTR_PARAM_CBANK
	.align		4
        /*007c*/ 	.byte	0x04, 0x0a
        /*007e*/ 	.short	(.L_23 - .L_22)
	.align		4
.L_22:
        /*0080*/ 	.word	index@(.nv.constant0._Z29convolutional_1D_basic_kernelPiS_S_ii)
        /*0084*/ 	.short	0x0380
        /*0086*/ 	.short	0x0020


	//----- nvinfo : EIATTR_SW_WAR
	.align		4
.L_23:
        /*0088*/ 	.byte	0x04, 0x36
        /*008a*/ 	.short	(.L_25 - .L_24)
.L_24:
        /*008c*/ 	.word	0x00000008
.L_25:


//--------------------- .nv.callgraph             --------------------------
	.section	.nv.callgraph,"",@"SHT_CUDA_CALLGRAPH"
	.align	4
	.sectionentsize	8
	.align		4
        /*0000*/ 	.word	0x00000000
	.align		4
        /*0004*/ 	.word	0xffffffff
	.align		4
        /*0008*/ 	.word	0x00000000
	.align		4
        /*000c*/ 	.word	0xfffffffe
	.align		4
        /*0010*/ 	.word	0x00000000
	.align		4
        /*0014*/ 	.word	0xfffffffd
	.align		4
        /*0018*/ 	.word	0x00000000
	.align		4
        /*001c*/ 	.word	0xfffffffc


//--------------------- .text._Z29convolutional_1D_basic_kernelPiS_S_ii --------------------------
	.section	.text._Z29convolutional_1D_basic_kernelPiS_S_ii,"ax",@progbits
	.align	128
        .global         _Z29convolutional_1D_basic_kernelPiS_S_ii
        .type           _Z29convolutional_1D_basic_kernelPiS_S_ii,@function
        .size           _Z29convolutional_1D_basic_kernelPiS_S_ii,(.L_x_7 - _Z29convolutional_1D_basic_kernelPiS_S_ii)
        .other          _Z29convolutional_1D_basic_kernelPiS_S_ii,@"STO_CUDA_ENTRY STV_DEFAULT"
_Z29convolutional_1D_basic_kernelPiS_S_ii:
.text._Z29convolutional_1D_basic_kernelPiS_S_ii:
[----:B------:R-:W-:Y:S01]  /*0000*/  LDC R1, c[0x0][0x37c] ;  /* 0x0000df00ff017b82 */ /* 0x000fe20000000800 */
[----:B------:R-:W0:Y:S01]  /*0010*/  S2R R3, SR_TID.X ;  /* 0x0000000000037919 */ /* 0x000e220000002100 */
[----:B------:R-:W1:Y:S06]  /*0020*/  LDCU UR5, c[0x0][0x39c] ;  /* 0x00007380ff0577ac */ /* 0x000e6c0008000800 */
[----:B------:R-:W0:Y:S01]  /*0030*/  S2UR UR4, SR_CTAID.X ;  /* 0x00000000000479c3 */ /* 0x000e220000002500 */
[----:B------:R-:W-:Y:S01]  /*0040*/  HFMA2 R0, -RZ, RZ, 0, 0 ;  /* 0x00000000ff007431 */ /* 0x000fe200000001ff */
[----:B------:R-:W2:Y:S06]  /*0050*/  LDCU.64 UR8, c[0x0][0x358] ;  /* 0x00006b00ff0877ac */ /* 0x000eac0008000a00 */
[----:B------:R-:W0:Y:S01]  /*0060*/  LDC R2, c[0x0][0x360] ;  /* 0x0000d800ff027b82 */ /* 0x000e220000000800 */
[----:B-1----:R-:W-:Y:S01]  /*0070*/  UISETP.GE.AND UP0, UPT, UR5, 0x1, UPT ;  /* 0x000000010500788c */ /* 0x002fe2000bf06270 */
[----:B0-----:R-:W-:-:S08]  /*0080*/  IMAD R2, R2, UR4, R3 ;  /* 0x0000000402027c24 */ /* 0x001fd0000f8e0203 */
[----:B--2---:R-:W-:Y:S05]  /*0090*/  BRA.U !UP0, `(.L_x_0) ;  /* 0x0000000908947547 */ /* 0x004fea000b800000 */
[----:B------:R-:W-:Y:S01]  /*00a0*/  UISETP.GE.U32.AND UP0, UPT, UR5, 0x8, UPT ;  /* 0x000000080500788c */ /* 0x000fe2000bf06070 */
[----:B------:R-:W-:Y:S01]  /*00b0*/  IMAD.MOV.U32 R3, RZ, RZ, RZ ;  /* 0x000000ffff037224 */ /* 0x000fe200078e00ff */
[----:B------:R-:W-:Y:S01]  /*00c0*/  ULEA.HI UR4, UR5, UR5, URZ, 0x1 ;  /* 0x0000000505047291 */ /* 0x000fe2000f8f08ff */
[----:B------:R-:W-:Y:S01]  /*00d0*/  MOV R0, RZ ;  /* 0x000000ff00007202 */ /* 0x000fe20000000f00 */
[----:B------:R-:W-:Y:S02]  /*00e0*/  ULOP3.LUT UR6, UR5, 0x7, URZ, 0xc0, !UPT ;  /* 0x0000000705067892 */ /* 0x000fe4000f8ec0ff */
[----:B------:R-:W-:Y:S02]  /*00f0*/  USHF.R.S32.HI UR4, URZ, 0x1, UR4 ;  /* 0x00000001ff047899 */ /* 0x000fe40008011404 */
[----:B------:R-:W-:-:S04]  /*0100*/  UISETP.NE.AND UP1, UPT, UR6, URZ, UPT ;  /* 0x000000ff0600728c */ /* 0x000fc8000bf25270 */
[----:B------:R-:W-:Y:S01]  /*0110*/  VIADD R4, R2, -UR4 ;  /* 0x8000000402047c36 */ /* 0x000fe20008000000 */
[----:B------:R-:W-:Y:S06]  /*0120*/  BRA.U !UP0, `(.L_x_1) ;  /* 0x0000000508287547 */ /* 0x000fec000b800000 */
[----:B------:R-:W-:Y:S01]  /*0130*/  ULOP3.LUT UR4, UR5, 0x7ffffff8, URZ, 0xc0, !UPT ;  /* 0x7ffffff805047892 */ /* 0x000fe2000f8ec0ff */
[----:B------:R-:W-:Y:S01]  /*0140*/  MOV R7, RZ ;  /* 0x000000ff00077202 */ /* 0x000fe20000000f00 */
[----:B------:R-:W-:Y:S01]  /*0150*/  IMAD.MOV.U32 R0, RZ, RZ, RZ ;  /* 0x000000ffff007224 */ /* 0x000fe200078e00ff */
[----:B------:R-:W0:Y:S03]  /*0160*/  LDCU UR7, c[0x0][0x398] ;  /* 0x00007300ff0777ac */ /* 0x000e260008000800 */
[----:B------:R-:W-:-:S07]  /*0170*/  MOV R3, UR4 ;  /* 0x0000000400037c02 */ /* 0x000fce0008000f00 */
.L_x_2:
[----:B------:R-:W-:Y:S01]  /*0180*/  IMAD.IADD R29, R4, 0x1, R7 ;  /* 0x00000001041d7824 */ /* 0x000fe200078e0207 */
[----:B------:R-:W1:Y:S04]  /*0190*/  LDC.64 R14, c[0x0][0x388] ;  /* 0x0000e200ff0e7b82 */ /* 0x000e680000000a00 */
[----:B0-----:R-:W-:-:S04]  /*01a0*/  ISETP.GE.AND P4, PT, R29, UR7, PT ;  /* 0x000000071d007c0c */ /* 0x001fc8000bf86270 */
[----:B------:R-:W-:-:S13]  /*01b0*/  ISETP.LT.OR P4, PT, R29, RZ, P4 ;  /* 0x000000ff1d00720c */ /* 0x000fda0002781670 */
[----:B------:R-:W0:Y:S01]  /*01c0*/  @!P4 LDC.64 R8, c[0x0][0x380] ;  /* 0x0000e000ff08cb82 */ /* 0x000e220000000a00 */
[----:B-1----:R-:W-:-:S05]  /*01d0*/  IMAD.WIDE.U32 R14, R7, 0x4, R14 ;  /* 0x00000004070e7825 */ /* 0x002fca00078e000e */
[----:B------:R-:W2:Y:S01]  /*01e0*/  @!P4 LDG.E R10, desc[UR8][R14.64] ;  /* 0x000000080e0ac981 */ /* 0x000ea2000c1e1900 */
[----:B0-----:R-:W-:-:S06]  /*01f0*/  @!P4 IMAD.WIDE.U32 R8, R29, 0x4, R8 ;  /* 0x000000041d08c825 */ /* 0x001fcc00078e0008 */
[----:B------:R-:W2:Y:S01]  /*0200*/  @!P4 LDG.E R9, desc[UR8][R8.64] ;  /* 0x000000080809c981 */ /* 0x000ea2000c1e1900 */
[----:B------:R-:W-:-:S04]  /*0210*/  IADD3 R19, PT, PT, R29, 0x1, RZ ;  /* 0x000000011d137810 */ /* 0x000fc80007ffe0ff */
[----:B------:R-:W-:Y:S01]  /*0220*/  ISETP.GE.AND P0, PT, R19, UR7, PT ;  /* 0x0000000713007c0c */ /* 0x000fe2000bf06270 */
[----:B------:R-:W-:-:S03]  /*0230*/  VIADD R24, R29, 0x2 ;  /* 0x000000021d187836 */ /* 0x000fc60000000000 */
[----:B------:R-:W-:Y:S02]  /*0240*/  ISETP.LT.OR P0, PT, R19, RZ, P0 ;  /* 0x000000ff1300720c */ /* 0x000fe40000701670 */
[C---:B------:R-:W-:Y:S02]  /*0250*/  IADD3 R25, PT, PT, R29.reuse, 0x3, RZ ;  /* 0x000000031d197810 */ /* 0x040fe40007ffe0ff */
[C---:B------:R-:W-:Y:S01]  /*0260*/  ISETP.GE.AND P3, PT, R24.reuse, UR7, PT ;  /* 0x0000000718007c0c */ /* 0x040fe2000bf66270 */
[----:B------:R-:W-:Y:S01]  /*0270*/  VIADD R5, R29, 0x4 ;  /* 0x000000041d057836 */ /* 0x000fe20000000000 */
[C---:B------:R-:W-:Y:S02]  /*0280*/  ISETP.GE.AND P2, PT, R25.reuse, UR7, PT ;  /* 0x0000000719007c0c */ /* 0x040fe4000bf46270 */
[----:B------:R-:W-:Y:S02]  /*0290*/  ISETP.LT.OR P3, PT, R24, RZ, P3 ;  /* 0x000000ff1800720c */ /* 0x000fe40001f61670 */
[----:B------:R-:W-:-:S02]  /*02a0*/  ISETP.LT.OR P2, PT, R25, RZ, P2 ;  /* 0x000000ff1900720c */ /* 0x000fc40001741670 */
[----:B------:R-:W-:Y:S01]  /*02b0*/  IADD3 R6, PT, PT, R29, 0x5, RZ ;  /* 0x000000051d067810 */ /* 0x000fe20007ffe0ff */
[----:B------:R-:W0:Y:S01]  /*02c0*/  @!P0 LDC.64 R22, c[0x0][0x380] ;  /* 0x0000e000ff168b82 */ /* 0x000e220000000a00 */
[----:B------:R-:W-:Y:S01]  /*02d0*/  ISETP.GE.AND P1, PT, R5, UR7, PT ;  /* 0x0000000705007c0c */ /* 0x000fe2000bf26270 */
[----:B------:R-:W-:Y:S01]  /*02e0*/  VIADD R27, R29, 0x6 ;  /* 0x000000061d1b7836 */ /* 0x000fe20000000000 */
[C---:B------:R-:W-:Y:S02]  /*02f0*/  ISETP.GE.AND P5, PT, R6.reuse, UR7, PT ;  /* 0x0000000706007c0c */ /* 0x040fe4000bfa6270 */
[----:B------:R-:W-:Y:S02]  /*0300*/  ISETP.LT.OR P1, PT, R5, RZ, P1 ;  /* 0x000000ff0500720c */ /* 0x000fe40000f21670 */
[----:B------:R-:W-:Y:S01]  /*0310*/  IADD3 R29, PT, PT, R29, 0x7, RZ ;  /* 0x000000071d1d7810 */ /* 0x000fe20007ffe0ff */
[----:B------:R-:W1:Y:S01]  /*0320*/  @!P3 LDC.64 R12, c[0x0][0x380] ;  /* 0x0000e000ff0cbb82 */ /* 0x000e620000000a00 */
[----:B------:R-:W-:-:S02]  /*0330*/  ISETP.LT.OR P5, PT, R6, RZ, P5 ;  /* 0x000000ff0600720c */ /* 0x000fc40002fa1670 */
[----:B------:R-:W-:-:S04]  /*0340*/  ISETP.GE.AND P6, PT, R29, UR7, PT ;  /* 0x000000071d007c0c */ /* 0x000fc8000bfc6270 */
[----:B------:R-:W-:-:S07]  /*0350*/  ISETP.LT.OR P6, PT, R29, RZ, P6 ;  /* 0x000000ff1d00720c */ /* 0x000fce00037c1670 */
[----:B------:R-:W3:Y:S01]  /*0360*/  @!P5 LDC.64 R16, c[0x0][0x380] ;  /* 0x0000e000ff10db82 */ /* 0x000ee20000000a00 */
[----:B0-----:R-:W-:-:S07]  /*0370*/  @!P0 IMAD.WIDE.U32 R22, R19, 0x4, R22 ;  /* 0x0000000413168825 */ /* 0x001fce00078e0016 */
[----:B------:R-:W0:Y:S01]  /*0380*/  @!P6 LDC.64 R20, c[0x0][0x380] ;  /* 0x0000e000ff14eb82 */ /* 0x000e220000000a00 */
[----:B------:R-:W4:Y:S01]  /*0390*/  @!P0 LDG.E R23, desc[UR8][R22.64] ;  /* 0x0000000816178981 */ /* 0x000f22000c1e1900 */
[----:B-1----:R-:W-:-:S03]  /*03a0*/  @!P3 IMAD.WIDE.U32 R12, R24, 0x4, R12 ;  /* 0x00000004180cb825 */ /* 0x002fc600078e000c */
[----:B------:R-:W4:Y:S04]  /*03b0*/  @!P0 LDG.E R24, desc[UR8][R14.64+0x4] ;  /* 0x000004080e188981 */ /* 0x000f28000c1e1900 */
[----:B------:R-:W5:Y:S04]  /*03c0*/  @!P3 LDG.E R13, desc[UR8][R12.64] ;  /* 0x000000080c0db981 */ /* 0x000f68000c1e1900 */
[----:B------:R-:W5:Y:S01]  /*03d0*/  @!P5 LDG.E R22, desc[UR8][R14.64+0x14] ;  /* 0x000014080e16d981 */ /* 0x000f62000c1e1900 */
[----:B---3--:R-:W-:-:S03]  /*03e0*/  @!P5 IMAD.WIDE.U32 R16, R6, 0x4, R16 ;  /* 0x000000040610d825 */ /* 0x008fc600078e0010 */
[----:B------:R-:W3:Y:S04]  /*03f0*/  @!P1 LDG.E R6, desc[UR8][R14.64+0x10] ;  /* 0x000010080e069981 */ /* 0x000ee8000c1e1900 */
[----:B------:R-:W3:Y:S01]  /*0400*/  @!P5 LDG.E R17, desc[UR8][R16.64] ;  /* 0x000000081011d981 */ /* 0x000ee2000c1e1900 */
[----:B0-----:R-:W-:-:S06]  /*0410*/  @!P6 IMAD.WIDE.U32 R20, R29, 0x4, R20 ;  /* 0x000000041d14e825 */ /* 0x001fcc00078e0014 */
[----:B------:R-:W3:Y:S01]  /*0420*/  @!P6 LDG.E R21, desc[UR8][R20.64] ;  /* 0x000000081415e981 */ /* 0x000ee2000c1e1900 */
[----:B--2---:R-:W-:Y:S01]  /*0430*/  @!P4 IMAD R0, R9, R10, R0 ;  /* 0x0000000a0900c224 */ /* 0x004fe200078e0200 */
[C---:B------:R-:W-:Y:S01]  /*0440*/  ISETP.GE.AND P4, PT, R27.reuse, UR7, PT ;  /* 0x000000071b007c0c */ /* 0x040fe2000bf86270 */
[----:B------:R-:W0:Y:S03]  /*0450*/  @!P2 LDC.64 R10, c[0x0][0x380] ;  /* 0x0000e000ff0aab82 */ /* 0x000e260000000a00 */
[----:B------:R-:W-:-:S05]  /*0460*/  ISETP.LT.OR P4, PT, R27, RZ, P4 ;  /* 0x000000ff1b00720c */ /* 0x000fca0002781670 */
[----:B------:R-:W1:Y:S08]  /*0470*/  @!P1 LDC.64 R8, c[0x0][0x380] ;  /* 0x0000e000ff089b82 */ /* 0x000e700000000a00 */
[----:B------:R-:W2:Y:S01]  /*0480*/  @!P4 LDC.64 R18, c[0x0][0x380] ;  /* 0x0000e000ff12cb82 */ /* 0x000ea20000000a00 */
[----:B------:R-:W3:Y:S01]  /*0490*/  @!P4 LDG.E R12, desc[UR8][R14.64+0x18] ;  /* 0x000018080e0cc981 */ /* 0x000ee2000c1e1900 */
[----:B0-----:R-:W-:-:S03]  /*04a0*/  @!P2 IMAD.WIDE.U32 R10, R25, 0x4, R10 ;  /* 0x00000004190aa825 */ /* 0x001fc600078e000a */
[----:B------:R-:W5:Y:S04]  /*04b0*/  @!P3 LDG.E R25, desc[UR8][R14.64+0x8] ;  /* 0x000008080e19b981 */ /* 0x000f68000c1e1900 */
[----:B------:R-:W3:Y:S01]  /*04c0*/  @!P2 LDG.E R11, desc[UR8][R10.64] ;  /* 0x000000080a0ba981 */ /* 0x000ee2000c1e1900 */
[----:B-1----:R-:W-:-:S03]  /*04d0*/  @!P1 IMAD.WIDE.U32 R8, R5, 0x4, R8 ;  /* 0x0000000405089825 */ /* 0x002fc600078e0008 */
[----:B------:R-:W3:Y:S04]  /*04e0*/  @!P2 LDG.E R5, desc[UR8][R14.64+0xc] ;  /* 0x00000c080e05a981 */ /* 0x000ee8000c1e1900 */
[----:B------:R-:W3:Y:S01]  /*04f0*/  @!P1 LDG.E R9, desc[UR8][R8.64] ;  /* 0x0000000808099981 */ /* 0x000ee2000c1e1900 */
[----:B--2---:R-:W-:-:S03]  /*0500*/  @!P4 IMAD.WIDE.U32 R18, R27, 0x4, R18 ;  /* 0x000000041b12c825 */ /* 0x004fc600078e0012 */
[----:B------:R-:W2:Y:S04]  /*0510*/  @!P6 LDG.E R10, desc[UR8][R14.64+0x1c] ;  /* 0x00001c080e0ae981 */ /* 0x000ea8000c1e1900 */
[----:B------:R-:W2:Y:S01]  /*0520*/  @!P4 LDG.E R19, desc[UR8][R18.64] ;  /* 0x000000081213c981 */ /* 0x000ea2000c1e1900 */
[----:B------:R-:W-:Y:S01]  /*0530*/  IADD3 R7, PT, PT, R7, 0x8, RZ ;  /* 0x0000000807077810 */ /* 0x000fe20007ffe0ff */
[----:B----4-:R-:W-:-:S03]  /*0540*/  @!P0 IMAD R0, R23, R24, R0 ;  /* 0x0000001817008224 */ /* 0x010fc600078e0200 */
[----:B------:R-:W-:Y:S01]  /*0550*/  ISETP.NE.AND P0, PT, R7, R3, PT ;  /* 0x000000030700720c */ /* 0x000fe20003f05270 */
[----:B-----5:R-:W-:-:S04]  /*0560*/  @!P3 IMAD R0, R13, R25, R0 ;  /* 0x000000190d00b224 */ /* 0x020fc800078e0200 */
[----:B---3--:R-:W-:-:S04]  /*0570*/  @!P2 IMAD R0, R11, R5, R0 ;  /* 0x000000050b00a224 */ /* 0x008fc800078e0200 */
[----:B------:R-:W-:-:S04]  /*0580*/  @!P1 IMAD R0, R9, R6, R0 ;  /* 0x0000000609009224 */ /* 0x000fc800078e0200 */
[----:B------:R-:W-:-:S04]  /*0590*/  @!P5 IMAD R0, R17, R22, R0 ;  /* 0x000000161100d224 */ /* 0x000fc800078e0200 */
[----:B--2---:R-:W-:-:S04]  /*05a0*/  @!P4 IMAD R0, R19, R12, R0 ;  /* 0x0000000c1300c224 */ /* 0x004fc800078e0200 */
[----:B------:R-:W-:Y:S01]  /*05b0*/  @!P6 IMAD R0, R21, R10, R0 ;  /* 0x0000000a1500e224 */ /* 0x000fe200078e0200 */
[----:B------:R-:W-:Y:S06]  /*05c0*/  @P0 BRA `(.L_x_2) ;  /* 0xfffffff800ec0947 */ /* 0x000fec000383ffff */
.L_x_1:
[----:B------:R-:W-:Y:S05]  /*05d0*/  BRA.U !UP1, `(.L_x_0) ;  /* 0x0000000509447547 */ /* 0x000fea000b800000 */
[----:B------:R-:W0:Y:S01]  /*05e0*/  LDCU UR4, c[0x0][0x39c] ;  /* 0x00007380ff0477ac */ /* 0x000e220008000800 */
[----:B------:R-:W-:Y:S02]  /*05f0*/  UISETP.GE.U32.AND UP0, UPT, UR6, 0x4, UPT ;  /* 0x000000040600788c */ /* 0x000fe4000bf06070 */
[----:B0-----:R-:W-:-:S04]  /*0600*/  ULOP3.LUT UR5, UR4, 0x3, URZ, 0xc0, !UPT ;  /* 0x0000000304057892 */ /* 0x001fc8000f8ec0ff */
[----:B------:R-:W-:-:S03]  /*0610*/  UISETP.NE.AND UP1, UPT, UR5, URZ, UPT ;  /* 0x000000ff0500728c */ /* 0x000fc6000bf25270 */
[----:B------:R-:W-:Y:S08]  /*0620*/  BRA.U !UP0, `(.L_x_3) ;  /* 0x0000000108907547 */ /* 0x000ff0000b800000 */
[----:B------:R-:W0:Y:S01]  /*0630*/  LDCU UR6, c[0x0][0x398] ;  /* 0x00007300ff0677ac */ /* 0x000e220008000800 */
[----:B------:R-:W-:Y:S01]  /*0640*/  IMAD.IADD R17, R4, 0x1, R3 ;  /* 0x0000000104117824 */ /* 0x000fe200078e0203 */
[----:B------:R-:W1:Y:S03]  /*0650*/  LDC.64 R8, c[0x0][0x388] ;  /* 0x0000e200ff087b82 */ /* 0x000e660000000a00 */
[C---:B------:R-:W-:Y:S01]  /*0660*/  VIADD R5, R17.reuse, 0x3 ;  /* 0x0000000311057836 */ /* 0x040fe20000000000 */
[C---:B------:R-:W-:Y:S02]  /*0670*/  IADD3 R19, PT, PT, R17.reuse, 0x1, RZ ;  /* 0x0000000111137810 */ /* 0x040fe40007ffe0ff */
[C---:B------:R-:W-:Y:S02]  /*0680*/  IADD3 R21, PT, PT, R17.reuse, 0x2, RZ ;  /* 0x0000000211157810 */ /* 0x040fe40007ffe0ff */
[----:B0-----:R-:W-:-:S02]  /*0690*/  ISETP.GE.AND P0, PT, R17, UR6, PT ;  /* 0x0000000611007c0c */ /* 0x001fc4000bf06270 */
[----:B------:R-:W-:Y:S02]  /*06a0*/  ISETP.GE.AND P1, PT, R19, UR6, PT ;  /* 0x0000000613007c0c */ /* 0x000fe4000bf26270 */
[----:B------:R-:W-:Y:S02]  /*06b0*/  ISETP.LT.OR P0, PT, R17, RZ, P0 ;  /* 0x000000ff1100720c */ /* 0x000fe40000701670 */
[----:B------:R-:W-:Y:S02]  /*06c0*/  ISETP.GE.AND P2, PT, R21, UR6, PT ;  /* 0x0000000615007c0c */ /* 0x000fe4000bf46270 */
[----:B------:R-:W-:Y:S01]  /*06d0*/  ISETP.LT.OR P1, PT, R19, RZ, P1 ;  /* 0x000000ff1300720c */ /* 0x000fe20000f21670 */
[----:B-1----:R-:W-:Y:S01]  /*06e0*/  IMAD.WIDE.U32 R8, R3, 0x4, R8 ;  /* 0x0000000403087825 */ /* 0x002fe200078e0008 */
[----:B------:R-:W-:Y:S02]  /*06f0*/  ISETP.LT.OR P2, PT, R21, RZ, P2 ;  /* 0x000000ff1500720c */ /* 0x000fe40001741670 */
[----:B------:R-:W-:-:S04]  /*0700*/  ISETP.GE.AND P3, PT, R5, UR6, PT ;  /* 0x0000000605007c0c */ /* 0x000fc8000bf66270 */
[----:B------:R-:W-:Y:S01]  /*0710*/  ISETP.LT.OR P3, PT, R5, RZ, P3 ;  /* 0x000000ff0500720c */ /* 0x000fe20001f61670 */
[----:B------:R-:W0:Y:S01]  /*0720*/  @!P0 LDC.64 R14, c[0x0][0x380] ;  /* 0x0000e000ff0e8b82 */ /* 0x000e220000000a00 */
[----:B------:R-:W2:Y:S07]  /*0730*/  @!P0 LDG.E R16, desc[UR8][R8.64] ;  /* 0x0000000808108981 */ /* 0x000eae000c1e1900 */
[----:B------:R-:W1:Y:S04]  /*0740*/  @!P1 LDC.64 R12, c[0x0][0x380] ;  /* 0x0000e000ff0c9b82 */ /* 0x000e680000000a00 */
[----:B------:R-:W3:Y:S04]  /*0750*/  @!P3 LDG.E R18, desc[UR8][R8.64+0xc] ;  /* 0x00000c080812b981 */ /* 0x000ee8000c1e1900 */
[----:B------:R-:W4:Y:S08]  /*0760*/  @!P2 LDC.64 R10, c[0x0][0x380] ;  /* 0x0000e000ff0aab82 */ /* 0x000f300000000a00 */
[----:B------:R-:W5:Y:S01]  /*0770*/  @!P3 LDC.64 R6, c[0x0][0x380] ;  /* 0x0000e000ff06bb82 */ /* 0x000f620000000a00 */
[----:B0-----:R-:W-:-:S02]  /*0780*/  @!P0 IMAD.WIDE.U32 R14, R17, 0x4, R14 ;  /* 0x00000004110e8825 */ /* 0x001fc400078e000e */
[----:B------:R-:W3:Y:S04]  /*0790*/  @!P1 LDG.E R17, desc[UR8][R8.64+0x4] ;  /* 0x0000040808119981 */ /* 0x000ee8000c1e1900 */
[----:B------:R-:W2:Y:S01]  /*07a0*/  @!P0 LDG.E R15, desc[UR8][R14.64] ;  /* 0x000000080e0f8981 */ /* 0x000ea2000c1e1900 */
[----:B-1----:R-:W-:-:S06]  /*07b0*/  @!P1 IMAD.WIDE.U32 R12, R19, 0x4, R12 ;  /* 0x00000004130c9825 */ /* 0x002fcc00078e000c */
[----:B------:R-:W3:Y:S01]  /*07c0*/  @!P1 LDG.E R13, desc[UR8][R12.64] ;  /* 0x000000080c0d9981 */ /* 0x000ee2000c1e1900 */
[----:B----4-:R-:W-:-:S06]  /*07d0*/  @!P2 IMAD.WIDE.U32 R10, R21, 0x4, R10 ;  /* 0x00000004150aa825 */ /* 0x010fcc00078e000a */
[----:B------:R-:W4:Y:S01]  /*07e0*/  @!P2 LDG.E R11, desc[UR8][R10.64] ;  /* 0x000000080a0ba981 */ /* 0x000f22000c1e1900 */
[----:B-----5:R-:W-:-:S03]  /*07f0*/  @!P3 IMAD.WIDE.U32 R6, R5, 0x4, R6 ;  /* 0x000000040506b825 */ /* 0x020fc600078e0006 */
[----:B------:R-:W4:Y:S04]  /*0800*/  @!P2 LDG.E R5, desc[UR8][R8.64+0x8] ;  /* 0x000008080805a981 */ /* 0x000f28000c1e1900 */
[----:B------:R-:W5:Y:S01]  /*0810*/  @!P3 LDG.E R7, desc[UR8][R6.64] ;  /* 0x000000080607b981 */ /* 0x000f62000c1e1900 */
[----:B------:R-:W-:Y:S01]  /*0820*/  IADD3 R3, PT, PT, R3, 0x4, RZ ;  /* 0x0000000403037810 */ /* 0x000fe20007ffe0ff */
[----:B--2---:R-:W-:-:S04]  /*0830*/  @!P0 IMAD R0, R15, R16, R0 ;  /* 0x000000100f008224 */ /* 0x004fc800078e0200 */
[----:B---3--:R-:W-:-:S04]  /*0840*/  @!P1 IMAD R0, R13, R17, R0 ;  /* 0x000000110d009224 */ /* 0x008fc800078e0200 */
[----:B----4-:R-:W-:-:S04]  /*0850*/  @!P2 IMAD R0, R11, R5, R0 ;  /* 0x000000050b00a224 */ /* 0x010fc800078e0200 */
[----:B-----5:R-:W-:-:S07]  /*0860*/  @!P3 IMAD R0, R7, R18, R0 ;  /* 0x000000120700b224 */ /* 0x020fce00078e0200 */
.L_x_3:
[----:B------:R-:W-:Y:S05]  /*0870*/  BRA.U !UP1, `(.L_x_0) ;  /* 0x00000001099c7547 */ /* 0x000fea000b800000 */
[----:B------:R-:W-:Y:S02]  /*0880*/  UISETP.NE.AND UP0, UPT, UR5, 0x1, UPT ;  /* 0x000000010500788c */ /* 0x000fe4000bf05270 */
[----:B------:R-:W-:-:S04]  /*0890*/  ULOP3.LUT UR4, UR4, 0x1, URZ, 0xc0, !UPT ;  /* 0x0000000104047892 */ /* 0x000fc8000f8ec0ff */
[----:B------:R-:W-:-:S03]  /*08a0*/  UISETP.NE.U32.AND UP1, UPT, UR4, 0x1, UPT ;  /* 0x000000010400788c */ /* 0x000fc6000bf25070 */
[----:B------:R-:W-:Y:S08]  /*08b0*/  BRA.U !UP0, `(.L_x_4) ;  /* 0x0000000108507547 */ /* 0x000ff0000b800000 */
[----:B------:R-:W0:Y:S01]  /*08c0*/  LDCU UR4, c[0x0][0x398] ;  /* 0x00007300ff0477ac */ /* 0x000e220008000800 */
[----:B------:R-:W-:Y:S01]  /*08d0*/  IADD3 R5, PT, PT, R4, R3, RZ ;  /* 0x0000000304057210 */ /* 0x000fe20007ffe0ff */
[----:B------:R-:W1:Y:S04]  /*08e0*/  LDC.64 R6, c[0x0][0x388] ;  /* 0x0000e200ff067b82 */ /* 0x000e680000000a00 */
[C---:B------:R-:W-:Y:S01]  /*08f0*/  VIADD R15, R5.reuse, 0x1 ;  /* 0x00000001050f7836 */ /* 0x040fe20000000000 */
[----:B0-----:R-:W-:-:S04]  /*0900*/  ISETP.GE.AND P0, PT, R5, UR4, PT ;  /* 0x0000000405007c0c */ /* 0x001fc8000bf06270 */
[----:B------:R-:W-:Y:S02]  /*0910*/  ISETP.GE.AND P1, PT, R15, UR4, PT ;  /* 0x000000040f007c0c */ /* 0x000fe4000bf26270 */
[----:B------:R-:W-:Y:S02]  /*0920*/  ISETP.LT.OR P0, PT, R5, RZ, P0 ;  /* 0x000000ff0500720c */ /* 0x000fe40000701670 */
[----:B------:R-:W-:Y:S01]  /*0930*/  ISETP.LT.OR P1, PT, R15, RZ, P1 ;  /* 0x000000ff0f00720c */ /* 0x000fe20000f21670 */
[----:B-1----:R-:W-:-:S10]  /*0940*/  IMAD.WIDE.U32 R10, R3, 0x4, R6 ;  /* 0x00000004030a7825 */ /* 0x002fd400078e0006 */
[----:B------:R-:W0:Y:S08]  /*0950*/  @!P0 LDC.64 R8, c[0x0][0x380] ;  /* 0x0000e000ff088b82 */ /* 0x000e300000000a00 */
[----:B------:R-:W1:Y:S01]  /*0960*/  @!P1 LDC.64 R12, c[0x0][0x380] ;  /* 0x0000e000ff0c9b82 */ /* 0x000e620000000a00 */
[----:B0-----:R-:W-:Y:S02]  /*0970*/  @!P0 IMAD.WIDE.U32 R6, R5, 0x4, R8 ;  /* 0x0000000405068825 */ /* 0x001fe400078e0008 */
[----:B------:R-:W2:Y:S04]  /*0980*/  @!P0 LDG.E R5, desc[UR8][R10.64] ;  /* 0x000000080a058981 */ /* 0x000ea8000c1e1900 */
[----:B------:R-:W2:Y:S01]  /*0990*/  @!P0 LDG.E R7, desc[UR8][R6.64] ;  /* 0x0000000806078981 */ /* 0x000ea2000c1e1900 */
[----:B-1----:R-:W-:-:S03]  /*09a0*/  @!P1 IMAD.WIDE.U32 R8, R15, 0x4, R12 ;  /* 0x000000040f089825 */ /* 0x002fc600078e000c */
[----:B------:R-:W3:Y:S04]  /*09b0*/  @!P1 LDG.E R12, desc[UR8][R10.64+0x4] ;  /* 0x000004080a0c9981 */ /* 0x000ee8000c1e1900 */
[----:B------:R-:W3:Y:S01]  /*09c0*/  @!P1 LDG.E R9, desc[UR8][R8.64] ;  /* 0x0000000808099981 */ /* 0x000ee2000c1e1900 */
[----:B------:R-:W-:Y:S01]  /*09d0*/  IADD3 R3, PT, PT, R3, 0x2, RZ ;  /* 0x0000000203037810 */ /* 0x000fe20007ffe0ff */
[----:B--2---:R-:W-:-:S04]  /*09e0*/  @!P0 IMAD R0, R7, R5, R0 ;  /* 0x0000000507008224 */ /* 0x004fc800078e0200 */
[----:B---3--:R-:W-:-:S07]  /*09f0*/  @!P1 IMAD R0, R9, R12, R0 ;  /* 0x0000000c09009224 */ /* 0x008fce00078e0200 */
.L_x_4:
[----:B------:R-:W-:Y:S05]  /*0a00*/  BRA.U UP1, `(.L_x_0) ;  /* 0x0000000101387547 */ /* 0x000fea000b800000 */
[----:B------:R-:W0:Y:S01]  /*0a10*/  LDCU UR4, c[0x0][0x398] ;  /* 0x00007300ff0477ac */ /* 0x000e220008000800 */
[----:B------:R-:W-:Y:S01]  /*0a20*/  IADD3 R9, PT, PT, R4, R3, RZ ;  /* 0x0000000304097210 */ /* 0x000fe20007ffe0ff */
[----:B------:R-:W-:Y:S03]  /*0a30*/  BSSY.RECONVERGENT B0, `(.L_x_0) ;  /* 0x000000b000007945 */ /* 0x000fe60003800200 */
[----:B0-----:R-:W-:-:S04]  /*0a40*/  ISETP.GE.AND P0, PT, R9, UR4, PT ;  /* 0x0000000409007c0c */ /* 0x001fc8000bf06270 */
[----:B------:R-:W-:-:S13]  /*0a50*/  ISETP.LT.OR P0, PT, R9, RZ, P0 ;  /* 0x000000ff0900720c */ /* 0x000fda0000701670 */
[----:B------:R-:W-:Y:S05]  /*0a60*/  @P0 BRA `(.L_x_5) ;  /* 0x00000000001c0947 */ /* 0x000fea0003800000 */
[----:B------:R-:W0:Y:S08]  /*0a70*/  LDC.64 R4, c[0x0][0x380] ;  /* 0x0000e000ff047b82 */ /* 0x000e300000000a00 */
[----:B------:R-:W1:Y:S01]  /*0a80*/  LDC.64 R6, c[0x0][0x388] ;  /* 0x0000e200ff067b82 */ /* 0x000e620000000a00 */
[----:B0-----:R-:W-:-:S06]  /*0a90*/  IMAD.WIDE.U32 R4, R9, 0x4, R4 ;  /* 0x0000000409047825 */ /* 0x001fcc00078e0004 */
[----:B------:R-:W2:Y:S01]  /*0aa0*/  LDG.E R5, desc[UR8][R4.64] ;  /* 0x0000000804057981 */ /* 0x000ea2000c1e1900 */
[----:B-1----:R-:W-:-:S06]  /*0ab0*/  IMAD.WIDE.U32 R6, R3, 0x4, R6 ;  /* 0x0000000403067825 */ /* 0x002fcc00078e0006 */
[----:B------:R-:W2:Y:S02]  /*0ac0*/  LDG.E R6, desc[UR8][R6.64] ;  /* 0x0000000806067981 */ /* 0x000ea4000c1e1900 */
[----:B--2---:R-:W-:-:S07]  /*0ad0*/  IMAD R0, R5, R6, R0 ;  /* 0x0000000605007224 */ /* 0x004fce00078e0200 */
.L_x_5:
[----:B------:R-:W-:Y:S05]  /*0ae0*/  BSYNC.RECONVERGENT B0 ;  /* 0x0000000000007941 */ /* 0x000fea0003800200 */
.L_x_0:
[----:B------:R-:W0:Y:S02]  /*0af0*/  LDC.64 R4, c[0x0][0x390] ;  /* 0x0000e400ff047b82 */ /* 0x000e240000000a00 */
[----:B0-----:R-:W-:-:S05]  /*0b00*/  IMAD.WIDE R2, R2, 0x4, R4 ;  /* 0x0000000402027825 */ /* 0x001fca00078e0204 */
[----:B------:R-:W-:Y:S01]  /*0b10*/  STG.E desc[UR8][R2.64], R0 ;  /* 0x0000000002007986 */ /* 0x000fe2000c101908 */
[----:B------:R-:W-:Y:S05]  /*0b20*/  EXIT ;  /* 0x000000000000794d */ /* 0x000fea0003800000 */
.L_x_6:
[----:B------:R-:W-:-:S00]  /*0b30*/  BRA `(.L_x_6) ;  /* 0xfffffffc00fc7947 */ /* 0x000fc0000383ffff */
[----:B------:R-:W-:-:S00]  /*0b40*/  NOP ;  /* 0x0000000000007918 */ /* 0x000fc00000000000 */
        /* <DEDUP_REMOVED lines=11> */
.L_x_7:


//--------------------- .nv.shared.reserved.0     --------------------------
	.section	.nv.shared.reserved.0,"aw",@nobits
	.weak		__nv_reservedSMEM_offset_0_alias
	.size		__nv_reservedSMEM_offset_0_alias, 0, 64
	.other		__nv_reservedSMEM_offset_0_alias,@"STO_CUDA_RESERVED_SHARED STV_DEFAULT"
__nv_reservedSMEM_offset_0_alias:
	.zero		0
	.zero		64


//--------------------- .nv.constant0._Z29convolutional_1D_basic_kernelPiS_S_ii --------------------------
	.section	.nv.constant0._Z29convolutional_1D_basic_kernelPiS_S_ii,"a",@progbits
	.sectionflags	@""
	.align	4
.nv.constant0._Z29convolutional_1D_basic_kernelPiS_S_ii:
	.zero		928


//--------------------- SYMBOLS --------------------------

	.type		.nv.reservedSmem.offset0,@object
	.size		.nv.reservedSmem.offset0,0x4
